	.headerflags	@"EF_CUDA_TEXMODE_UNIFIED EF_CUDA_64BIT_ADDRESS EF_CUDA_ACCELERATORS EF_CUDA_SM90 EF_CUDA_VIRTUAL_SM(EF_CUDA_SM90)"
	.elftype	@"ET_EXEC"


//--------------------- .nv.info                  --------------------------
	.section	.nv.info,"",@"SHT_CUDA_INFO"
	.align	4


	//----- nvinfo : EIATTR_REGCOUNT
	.align		4
        /*0000*/ 	.byte	0x04, 0x2f
        /*0002*/ 	.short	(.L_1 - .L_0)
	.align		4
.L_0:
        /*0004*/ 	.word	index@(triton_poi_fused_mm_2)
        /*0008*/ 	.word	0x0000000c


	//----- nvinfo : EIATTR_MIN_STACK_SIZE
	.align		4
.L_1:
        /*000c*/ 	.byte	0x04, 0x12
        /*000e*/ 	.short	(.L_3 - .L_2)
	.align		4
.L_2:
        /*0010*/ 	.word	index@(triton_poi_fused_mm_2)
        /*0014*/ 	.word	0x00000000


	//----- nvinfo : EIATTR_FRAME_SIZE
	.align		4
.L_3:
        /*0018*/ 	.byte	0x04, 0x11
        /*001a*/ 	.short	(.L_5 - .L_4)
	.align		4
.L_4:
        /*001c*/ 	.word	index@(triton_poi_fused_mm_2)
        /*0020*/ 	.word	0x00000000


	//----- nvinfo : EIATTR_MIN_STACK_SIZE
	.align		4
.L_5:
        /*0024*/ 	.byte	0x04, 0x12
        /*0026*/ 	.short	(.L_7 - .L_6)
	.align		4
.L_6:
        /*0028*/ 	.word	index@(triton_poi_fused_mm_2)
        /*002c*/ 	.word	0x00000000
.L_7:


//--------------------- .nv.info.triton_poi_fused_mm_2 --------------------------
	.section	.nv.info.triton_poi_fused_mm_2,"",@"SHT_CUDA_INFO"
	.sectionflags	@""
	.align	4


	//----- nvinfo : EIATTR_CUDA_API_VERSION
	.align		4
        /*0000*/ 	.byte	0x04, 0x37
        /*0002*/ 	.short	(.L_9 - .L_8)
.L_8:
        /*0004*/ 	.word	0x0000007c


	//----- nvinfo : EIATTR_KPARAM_INFO
	.align		4
.L_9:
        /*0008*/ 	.byte	0x04, 0x17
        /*000a*/ 	.short	(.L_11 - .L_10)
.L_10:
        /*000c*/ 	.word	0x00000000
        /*0010*/ 	.short	0x0002
        /*0012*/ 	.short	0x0010
        /*0014*/ 	.byte	0x00, 0xf0, 0x11, 0x00


	//----- nvinfo : EIATTR_KPARAM_INFO
	.align		4
.L_11:
        /*0018*/ 	.byte	0x04, 0x17
        /*001a*/ 	.short	(.L_13 - .L_12)
.L_12:
        /*001c*/ 	.word	0x00000000
        /*0020*/ 	.short	0x0001
        /*0022*/ 	.short	0x0008
        /*0024*/ 	.byte	0x00, 0xf4, 0x21, 0x00


	//----- nvinfo : EIATTR_KPARAM_INFO
	.align		4
.L_13:
        /*0028*/ 	.byte	0x04, 0x17
        /*002a*/ 	.short	(.L_15 - .L_14)
.L_14:
        /*002c*/ 	.word	0x00000000
        /*0030*/ 	.short	0x0000
        /*0032*/ 	.short	0x0000
        /*0034*/ 	.byte	0x00, 0xf4, 0x21, 0x00


	//----- nvinfo : EIATTR_SPARSE_MMA_MASK
	.align		4
.L_15:
        /*0038*/ 	.byte	0x03, 0x50
        /*003a*/ 	.short	0x0000


	//----- nvinfo : EIATTR_MAXREG_COUNT
	.align		4
        /*003c*/ 	.byte	0x03, 0x1b
        /*003e*/ 	.short	0x00ff


	//----- nvinfo : EIATTR_EXIT_INSTR_OFFSETS
	.align		4
        /*0040*/ 	.byte	0x04, 0x1c
        /*0042*/ 	.short	(.L_17 - .L_16)


	//   ....[0]....
.L_16:
        /*0044*/ 	.word	0x00000100


	//   ....[1]....
        /*0048*/ 	.word	0x00000120


	//----- nvinfo : EIATTR_REQNTID
	.align		4
.L_17:
        /*004c*/ 	.byte	0x04, 0x10
        /*004e*/ 	.short	(.L_19 - .L_18)
.L_18:
        /*0050*/ 	.word	0x00000020
        /*0054*/ 	.word	0x00000001
        /*0058*/ 	.word	0x00000001


	//----- nvinfo : EIATTR_CBANK_PARAM_SIZE
	.align		4
.L_19:
        /*005c*/ 	.byte	0x03, 0x19
        /*005e*/ 	.short	0x0014


	//----- nvinfo : EIATTR_PARAM_CBANK
	.align		4
        /*0060*/ 	.byte	0x04, 0x0a
        /*0062*/ 	.short	(.L_21 - .L_20)
	.align		4
.L_20:
        /*0064*/ 	.word	index@(.nv.constant0.triton_poi_fused_mm_2)
        /*0068*/ 	.short	0x0210
        /*006a*/ 	.short	0x0014


	//----- nvinfo : EIATTR_SW_WAR
	.align		4
.L_21:
        /*006c*/ 	.byte	0x04, 0x36
        /*006e*/ 	.short	(.L_23 - .L_22)
.L_22:
        /*0070*/ 	.word	0x00000008
.L_23:


//--------------------- .nv.callgraph             --------------------------
	.section	.nv.callgraph,"",@"SHT_CUDA_CALLGRAPH"
	.align	4
	.sectionentsize	8
	.align		4
        /*0000*/ 	.word	0x00000000
	.align		4
        /*0004*/ 	.word	0xffffffff
	.align		4
        /*0008*/ 	.word	0x00000000
	.align		4
        /*000c*/ 	.word	0xfffffffe
	.align		4
        /*0010*/ 	.word	0x00000000
	.align		4
        /*0014*/ 	.word	0xfffffffd
	.align		4
        /*0018*/ 	.word	0x00000000
	.align		4
        /*001c*/ 	.word	0xfffffffc


//--------------------- .text.triton_poi_fused_mm_2 --------------------------
	.section	.text.triton_poi_fused_mm_2,"ax",@progbits
	.align	128
        .global         triton_poi_fused_mm_2
        .type           triton_poi_fused_mm_2,@function
        .size           triton_poi_fused_mm_2,(.L_x_1 - triton_poi_fused_mm_2)
        .other          triton_poi_fused_mm_2,@"STO_CUDA_ENTRY STV_DEFAULT"
triton_poi_fused_mm_2:
.text.triton_poi_fused_mm_2:
[----:B------:R-:W0:Y:S02]  /*0000*/  LDC R1, c[0x0][0x28] ;  /* 0x00000a00ff017b82 */ /* 0x000e240000000800 */
[----:B------:R-:W1:Y:S01]  /*0010*/  S2R R6, SR_TID.X ;  /* 0x0000000000067919 */ /* 0x000e620000002100 */
[----:B------:R-:W2:Y:S01]  /*0020*/  LDC.64 R2, c[0x0][0x210] ;  /* 0x00008400ff027b82 */ /* 0x000ea20000000a00 */
[----:B------:R-:W-:Y:S01]  /*0030*/  IMAD.MOV.U32 R9, RZ, RZ, RZ ;  /* 0x000000ffff097224 */ /* 0x000fe200078e00ff */
[----:B------:R-:W-:Y:S01]  /*0040*/  ULDC.64 UR4, c[0x0][0x208] ;  /* 0x0000820000047ab9 */ /* 0x000fe20000000a00 */
[----:B------:R-:W3:Y:S01]  /*0050*/  S2R R7, SR_CTAID.X ;  /* 0x0000000000077919 */ /* 0x000ee20000002500 */
[----:B-1----:R-:W-:-:S05]  /*0060*/  LOP3.LUT R0, R6, 0xf, RZ, 0xc0, !PT ;  /* 0x0000000f06007812 */ /* 0x002fca00078ec0ff */
[----:B---3--:R-:W-:-:S05]  /*0070*/  IMAD R7, R7, 0x10, R0 ;  /* 0x0000001007077824 */ /* 0x008fca00078e0200 */
[C---:B------:R-:W-:Y:S02]  /*0080*/  ISETP.GE.AND P0, PT, R7.reuse, 0x10, PT ;  /* 0x000000100700780c */ /* 0x040fe40003f06270 */
[----:B------:R-:W-:-:S05]  /*0090*/  SHF.L.U32 R5, R7, 0x4, RZ ;  /* 0x0000000407057819 */ /* 0x000fca00000006ff */
[----:B--2---:R-:W-:Y:S02]  /*00a0*/  IMAD.WIDE R2, R5, 0x4, R2 ;  /* 0x0000000405027825 */ /* 0x004fe400078e0202 */
[----:B------:R-:W1:Y:S04]  /*00b0*/  LDC.64 R4, c[0x0][0x218] ;  /* 0x00008600ff047b82 */ /* 0x000e680000000a00 */
[----:B------:R2:W5:Y:S01]  /*00c0*/  @!P0 LDG.E.EL R9, desc[UR4][R2.64] ;  /* 0x0000000402098981 */ /* 0x000562000c2e1900 */
[----:B------:R-:W-:-:S04]  /*00d0*/  LOP3.LUT P0, RZ, R6, 0x10, RZ, 0xc0, !PT ;  /* 0x0000001006ff7812 */ /* 0x000fc8000780c0ff */
[C---:B------:R-:W-:Y:S01]  /*00e0*/  ISETP.LT.AND P0, PT, R7.reuse, 0x10, !P0 ;  /* 0x000000100700780c */ /* 0x040fe20004701270 */
[----:B-1----:R-:W-:-:S12]  /*00f0*/  IMAD.WIDE R4, R7, 0x4, R4 ;  /* 0x0000000407047825 */ /* 0x002fd800078e0204 */
[----:B--2---:R-:W-:Y:S05]  /*0100*/  @!P0 EXIT ;  /* 0x000000000000894d */ /* 0x004fea0003800000 */
[----:B-----5:R-:W-:Y:S01]  /*0110*/  STG.E desc[UR4][R4.64], R9 ;  /* 0x0000000904007986 */ /* 0x020fe2000c101904 */
[----:B------:R-:W-:Y:S05]  /*0120*/  EXIT ;  /* 0x000000000000794d */ /* 0x000fea0003800000 */
.L_x_0:
[----:B------:R-:W-:-:S00]  /*0130*/  BRA `(.L_x_0) ;  /* 0xfffffffc00fc7947 */ /* 0x000fc0000383ffff */
[----:B------:R-:W-:-:S00]  /*0140*/  NOP ;  /* 0x0000000000007918 */ /* 0x000fc00000000000 */
        /* <DEDUP_REMOVED lines=11> */
.L_x_1:


//--------------------- .nv.constant0.triton_poi_fused_mm_2 --------------------------
	.section	.nv.constant0.triton_poi_fused_mm_2,"a",@progbits
	.sectionflags	@""
	.align	4
.nv.constant0.triton_poi_fused_mm_2:
	.zero		548
